//
// Generated by NVIDIA NVVM Compiler
//
// Compiler Build ID: CL-36424714
// Cuda compilation tools, release 13.0, V13.0.88
// Based on NVVM 20.0.0
//

.version 9.0
.target sm_100
.address_size 64

	// .globl	_Z11fma_latencyPfPyS0_Pi

.visible .entry _Z11fma_latencyPfPyS0_Pi(
	.param .u64 .ptr .align 1 _Z11fma_latencyPfPyS0_Pi_param_0,
	.param .u64 .ptr .align 1 _Z11fma_latencyPfPyS0_Pi_param_1,
	.param .u64 .ptr .align 1 _Z11fma_latencyPfPyS0_Pi_param_2,
	.param .u64 .ptr .align 1 _Z11fma_latencyPfPyS0_Pi_param_3
)
{
	.reg .b32 	%r<2>;
	.reg .b32 	%f<22>;
	.reg .b64 	%rd<13>;

	ld.param.u64 	%rd5, [_Z11fma_latencyPfPyS0_Pi_param_0];
	ld.param.u64 	%rd6, [_Z11fma_latencyPfPyS0_Pi_param_1];
	ld.param.u64 	%rd7, [_Z11fma_latencyPfPyS0_Pi_param_2];
	ld.param.u64 	%rd8, [_Z11fma_latencyPfPyS0_Pi_param_3];
	cvta.to.global.u64 	%rd9, %rd8;
	cvta.to.global.u64 	%rd10, %rd7;
	cvta.to.global.u64 	%rd11, %rd6;
	cvta.to.global.u64 	%rd12, %rd5;
	// begin inline asm
	mov.u64 %rd1, %clock64;
	// end inline asm
	// begin inline asm
	mov.u64 %rd2, %clock64;
	// end inline asm
	ld.global.f32 	%f1, [%rd12];
	membar.gl;
	// begin inline asm
	mov.u64 %rd3, %clock64;
	// end inline asm
	fma.rn.f32 	%f2, %f1, 0f40800000, 0f00000000;
	fma.rn.f32 	%f3, %f2, 0f40800000, 0f00000000;
	fma.rn.f32 	%f4, %f3, 0f40800000, 0f00000000;
	fma.rn.f32 	%f5, %f4, 0f40800000, 0f00000000;
	fma.rn.f32 	%f6, %f5, 0f40800000, 0f00000000;
	fma.rn.f32 	%f7, %f6, 0f40800000, 0f00000000;
	fma.rn.f32 	%f8, %f7, 0f40800000, 0f00000000;
	fma.rn.f32 	%f9, %f8, 0f40800000, 0f00000000;
	fma.rn.f32 	%f10, %f9, 0f40800000, 0f00000000;
	fma.rn.f32 	%f11, %f10, 0f40800000, 0f00000000;
	fma.rn.f32 	%f12, %f11, 0f40800000, 0f00000000;
	fma.rn.f32 	%f13, %f12, 0f40800000, 0f00000000;
	fma.rn.f32 	%f14, %f13, 0f40800000, 0f00000000;
	fma.rn.f32 	%f15, %f14, 0f40800000, 0f00000000;
	fma.rn.f32 	%f16, %f15, 0f40800000, 0f00000000;
	fma.rn.f32 	%f17, %f16, 0f40800000, 0f00000000;
	fma.rn.f32 	%f18, %f17, 0f40800000, 0f00000000;
	fma.rn.f32 	%f19, %f18, 0f40800000, 0f00000000;
	fma.rn.f32 	%f20, %f19, 0f40800000, 0f00000000;
	fma.rn.f32 	%f21, %f20, 0f40800000, %f1;
	// begin inline asm
	mov.u64 %rd4, %clock64;
	// end inline asm
	st.global.f32 	[%rd12], %f21;
	st.global.u64 	[%rd11], %rd3;
	st.global.u64 	[%rd10], %rd4;
	mov.b32 	%r1, 20;
	st.global.u32 	[%rd9], %r1;
	ret;

}
	// .globl	_Z23fma_latency_interleavedPfPyS0_Pi
.visible .entry _Z23fma_latency_interleavedPfPyS0_Pi(
	.param .u64 .ptr .align 1 _Z23fma_latency_interleavedPfPyS0_Pi_param_0,
	.param .u64 .ptr .align 1 _Z23fma_latency_interleavedPfPyS0_Pi_param_1,
	.param .u64 .ptr .align 1 _Z23fma_latency_interleavedPfPyS0_Pi_param_2,
	.param .u64 .ptr .align 1 _Z23fma_latency_interleavedPfPyS0_Pi_param_3
)
{
	.reg .b32 	%r<2>;
	.reg .b32 	%f<13>;
	.reg .b64 	%rd<13>;

	ld.param.u64 	%rd5, [_Z23fma_latency_interleavedPfPyS0_Pi_param_0];
	ld.param.u64 	%rd6, [_Z23fma_latency_interleavedPfPyS0_Pi_param_1];
	ld.param.u64 	%rd7, [_Z23fma_latency_interleavedPfPyS0_Pi_param_2];
	ld.param.u64 	%rd8, [_Z23fma_latency_interleavedPfPyS0_Pi_param_3];
	cvta.to.global.u64 	%rd9, %rd8;
	cvta.to.global.u64 	%rd10, %rd7;
	cvta.to.global.u64 	%rd11, %rd6;
	cvta.to.global.u64 	%rd12, %rd5;
	// begin inline asm
	mov.u64 %rd1, %clock64;
	// end inline asm
	// begin inline asm
	mov.u64 %rd2, %clock64;
	// end inline asm
	ld.global.f32 	%f1, [%rd12];
	membar.gl;
	// begin inline asm
	mov.u64 %rd3, %clock64;
	// end inline asm
	fma.rn.f32 	%f2, %f1, 0f40800000, 0f00000000;
	fma.rn.f32 	%f3, %f2, 0f40800000, 0f00000000;
	fma.rn.f32 	%f4, %f3, 0f40800000, 0f00000000;
	fma.rn.f32 	%f5, %f4, 0f40800000, 0f00000000;
	fma.rn.f32 	%f6, %f5, 0f40800000, 0f00000000;
	fma.rn.f32 	%f7, %f6, 0f40800000, 0f00000000;
	fma.rn.f32 	%f8, %f7, 0f40800000, 0f00000000;
	fma.rn.f32 	%f9, %f8, 0f40800000, 0f00000000;
	fma.rn.f32 	%f10, %f9, 0f40800000, 0f00000000;
	fma.rn.f32 	%f11, %f10, 0f40800000, %f1;
	// begin inline asm
	mov.u64 %rd4, %clock64;
	// end inline asm
	add.f32 	%f12, %f11, %f11;
	st.global.f32 	[%rd12], %f12;
	st.global.u64 	[%rd11], %rd3;
	st.global.u64 	[%rd10], %rd4;
	mov.b32 	%r1, 20;
	st.global.u32 	[%rd9], %r1;
	ret;

}
	// .globl	_Z25fma_latency_no_interleavePfPyS0_Pi
.visible .entry _Z25fma_latency_no_interleavePfPyS0_Pi(
	.param .u64 .ptr .align 1 _Z25fma_latency_no_interleavePfPyS0_Pi_param_0,
	.param .u64 .ptr .align 1 _Z25fma_latency_no_interleavePfPyS0_Pi_param_1,
	.param .u64 .ptr .align 1 _Z25fma_latency_no_interleavePfPyS0_Pi_param_2,
	.param .u64 .ptr .align 1 _Z25fma_latency_no_interleavePfPyS0_Pi_param_3
)
{
	.reg .b32 	%r<2>;
	.reg .b32 	%f<13>;
	.reg .b64 	%rd<13>;

	ld.param.u64 	%rd5, [_Z25fma_latency_no_interleavePfPyS0_Pi_param_0];
	ld.param.u64 	%rd6, [_Z25fma_latency_no_interleavePfPyS0_Pi_param_1];
	ld.param.u64 	%rd7, [_Z25fma_latency_no_interleavePfPyS0_Pi_param_2];
	ld.param.u64 	%rd8, [_Z25fma_latency_no_interleavePfPyS0_Pi_param_3];
	cvta.to.global.u64 	%rd9, %rd8;
	cvta.to.global.u64 	%rd10, %rd7;
	cvta.to.global.u64 	%rd11, %rd6;
	cvta.to.global.u64 	%rd12, %rd5;
	// begin inline asm
	mov.u64 %rd1, %clock64;
	// end inline asm
	// begin inline asm
	mov.u64 %rd2, %clock64;
	// end inline asm
	ld.global.f32 	%f1, [%rd12];
	membar.gl;
	// begin inline asm
	mov.u64 %rd3, %clock64;
	// end inline asm
	fma.rn.f32 	%f2, %f1, 0f40800000, 0f00000000;
	fma.rn.f32 	%f3, %f2, 0f40800000, 0f00000000;
	fma.rn.f32 	%f4, %f3, 0f40800000, 0f00000000;
	fma.rn.f32 	%f5, %f4, 0f40800000, 0f00000000;
	fma.rn.f32 	%f6, %f5, 0f40800000, 0f00000000;
	fma.rn.f32 	%f7, %f6, 0f40800000, 0f00000000;
	fma.rn.f32 	%f8, %f7, 0f40800000, 0f00000000;
	fma.rn.f32 	%f9, %f8, 0f40800000, 0f00000000;
	fma.rn.f32 	%f10, %f9, 0f40800000, 0f00000000;
	fma.rn.f32 	%f11, %f10, 0f40800000, %f1;
	// begin inline asm
	mov.u64 %rd4, %clock64;
	// end inline asm
	add.f32 	%f12, %f11, %f11;
	st.global.f32 	[%rd12], %f12;
	st.global.u64 	[%rd11], %rd3;
	st.global.u64 	[%rd10], %rd4;
	mov.b32 	%r1, 20;
	st.global.u32 	[%rd9], %r1;
	ret;

}


// ===== COMPILED SASS (sm_100) =====

	.target	sm_100

	.elftype	@"ET_EXEC"


//--------------------- .note.nv.tkinfo           --------------------------
	.section	.note.nv.tkinfo,"",@"SHT_NOTE"
	.sectionflags	@"SHF_NOTE_NV_TKINFO"
	.tkinfo
        /*0018*/ 	.word	0x00000002
        /*0030*/ 	.string	""
        /*0030*/ 	.string	"ptxas"
        /*0030*/ 	.string	"Cuda compilation tools, release 13.0, V13.0.88"
        /*0030*/ 	.string	"Build cuda_13.0.r13.0/compiler.36424714_0"
        /*0030*/ 	.string	"-arch sm_100 -m 64 "



//--------------------- .note.nv.cuinfo           --------------------------
	.section	.note.nv.cuinfo,"",@"SHT_NOTE"
	.sectionflags	@"SHF_NOTE_NV_CUINFO"
        /*0018*/ 	.short	0x0002
        /*001a*/ 	.short	0x0064
        /*001c*/ 	.short	0x0082
	.zero		2


//--------------------- .nv.info                  --------------------------
	.section	.nv.info,"",@"SHT_CUDA_INFO"
	.align	4


	//----- nvinfo : EIATTR_REGCOUNT
	.align		4
        /*0000*/ 	.byte	0x04, 0x2f
        /*0002*/ 	.short	(.L_1 - .L_0)
	.align		4
.L_0:
        /*0004*/ 	.word	index@(_Z11fma_latencyPfPyS0_Pi)
        /*0008*/ 	.word	0x00000014


	//----- nvinfo : EIATTR_FRAME_SIZE
	.align		4
.L_1:
        /*000c*/ 	.byte	0x04, 0x11
        /*000e*/ 	.short	(.L_3 - .L_2)
	.align		4
.L_2:
        /*0010*/ 	.word	index@(_Z11fma_latencyPfPyS0_Pi)
        /*0014*/ 	.word	0x00000000


	//----- nvinfo : EIATTR_REGCOUNT
	.align		4
.L_3:
        /*0018*/ 	.byte	0x04, 0x2f
        /*001a*/ 	.short	(.L_5 - .L_4)
	.align		4
.L_4:
        /*001c*/ 	.word	index@(_Z23fma_latency_interleavedPfPyS0_Pi)
        /*0020*/ 	.word	0x00000014


	//----- nvinfo : EIATTR_FRAME_SIZE
	.align		4
.L_5:
        /*0024*/ 	.byte	0x04, 0x11
        /*0026*/ 	.short	(.L_7 - .L_6)
	.align		4
.L_6:
        /*0028*/ 	.word	index@(_Z23fma_latency_interleavedPfPyS0_Pi)
        /*002c*/ 	.word	0x00000000


	//----- nvinfo : EIATTR_REGCOUNT
	.align		4
.L_7:
        /*0030*/ 	.byte	0x04, 0x2f
        /*0032*/ 	.short	(.L_9 - .L_8)
	.align		4
.L_8:
        /*0034*/ 	.word	index@(_Z25fma_latency_no_interleavePfPyS0_Pi)
        /*0038*/ 	.word	0x00000014


	//----- nvinfo : EIATTR_FRAME_SIZE
	.align		4
.L_9:
        /*003c*/ 	.byte	0x04, 0x11
        /*003e*/ 	.short	(.L_11 - .L_10)
	.align		4
.L_10:
        /*0040*/ 	.word	index@(_Z25fma_latency_no_interleavePfPyS0_Pi)
        /*0044*/ 	.word	0x00000000


	//----- nvinfo : EIATTR_MIN_STACK_SIZE
	.align		4
.L_11:
        /*0048*/ 	.byte	0x04, 0x12
        /*004a*/ 	.short	(.L_13 - .L_12)
	.align		4
.L_12:
        /*004c*/ 	.word	index@(_Z25fma_latency_no_interleavePfPyS0_Pi)
        /*0050*/ 	.word	0x00000000


	//----- nvinfo : EIATTR_MIN_STACK_SIZE
	.align		4
.L_13:
        /*0054*/ 	.byte	0x04, 0x12
        /*0056*/ 	.short	(.L_15 - .L_14)
	.align		4
.L_14:
        /*0058*/ 	.word	index@(_Z23fma_latency_interleavedPfPyS0_Pi)
        /*005c*/ 	.word	0x00000000


	//----- nvinfo : EIATTR_MIN_STACK_SIZE
	.align		4
.L_15:
        /*0060*/ 	.byte	0x04, 0x12
        /*0062*/ 	.short	(.L_17 - .L_16)
	.align		4
.L_16:
        /*0064*/ 	.word	index@(_Z11fma_latencyPfPyS0_Pi)
        /*0068*/ 	.word	0x00000000
.L_17:


//--------------------- .nv.compat                --------------------------
	.section	.nv.compat,"",@"SHT_CUDA_COMPAT_INFO"
	.align	4
        /*0000*/ 	.byte	0x02, 0x09, 0x00, 0x00, 0x02, 0x02, 0x01, 0x00, 0x02, 0x05, 0x05, 0x00, 0x03, 0x07, 0x01, 0x01
        /*0010*/ 	.byte	0x02, 0x03, 0x00, 0x00, 0x02, 0x06, 0x01, 0x00, 0x04, 0x0b, 0x08, 0x00, 0x09, 0x00, 0x00, 0x00
        /*0020*/ 	.byte	0x00, 0x00, 0x00, 0x00


//--------------------- .nv.info._Z25fma_latency_no_interleavePfPyS0_Pi --------------------------
	.section	.nv.info._Z25fma_latency_no_interleavePfPyS0_Pi,"",@"SHT_CUDA_INFO"
	.sectionflags	@""
	.align	4


	//----- nvinfo : EIATTR_CUDA_API_VERSION
	.align		4
        /*0000*/ 	.byte	0x04, 0x37
        /*0002*/ 	.short	(.L_19 - .L_18)
.L_18:
        /*0004*/ 	.word	0x00000082


	//----- nvinfo : EIATTR_KPARAM_INFO
	.align		4
.L_19:
        /*0008*/ 	.byte	0x04, 0x17
        /*000a*/ 	.short	(.L_21 - .L_20)
.L_20:
        /*000c*/ 	.word	0x00000000
        /*0010*/ 	.short	0x0003
        /*0012*/ 	.short	0x0018
        /*0014*/ 	.byte	0x00, 0xf5, 0x21, 0x00


	//----- nvinfo : EIATTR_KPARAM_INFO
	.align		4
.L_21:
        /*0018*/ 	.byte	0x04, 0x17
        /*001a*/ 	.short	(.L_23 - .L_22)
.L_22:
        /*001c*/ 	.word	0x00000000
        /*0020*/ 	.short	0x0002
        /*0022*/ 	.short	0x0010
        /*0024*/ 	.byte	0x00, 0xf5, 0x21, 0x00


	//----- nvinfo : EIATTR_KPARAM_INFO
	.align		4
.L_23:
        /*0028*/ 	.byte	0x04, 0x17
        /*002a*/ 	.short	(.L_25 - .L_24)
.L_24:
        /*002c*/ 	.word	0x00000000
        /*0030*/ 	.short	0x0001
        /*0032*/ 	.short	0x0008
        /*0034*/ 	.byte	0x00, 0xf5, 0x21, 0x00


	//----- nvinfo : EIATTR_KPARAM_INFO
	.align		4
.L_25:
        /*0038*/ 	.byte	0x04, 0x17
        /*003a*/ 	.short	(.L_27 - .L_26)
.L_26:
        /*003c*/ 	.word	0x00000000
        /*0040*/ 	.short	0x0000
        /*0042*/ 	.short	0x0000
        /*0044*/ 	.byte	0x00, 0xf5, 0x21, 0x00


	//----- nvinfo : EIATTR_SPARSE_MMA_MASK
	.align		4
.L_27:
        /*0048*/ 	.byte	0x03, 0x50
        /*004a*/ 	.short	0x0000


	//----- nvinfo : EIATTR_MAXREG_COUNT
	.align		4
        /*004c*/ 	.byte	0x03, 0x1b
        /*004e*/ 	.short	0x00ff


	//----- nvinfo : EIATTR_MERCURY_ISA_VERSION
	.align		4
        /*0050*/ 	.byte	0x03, 0x5f
        /*0052*/ 	.short	0x0101


	//----- nvinfo : EIATTR_VRC_CTA_INIT_COUNT
	.align		4
        /*0054*/ 	.byte	0x02, 0x4a
	.zero		1
	.zero		1


	//----- nvinfo : EIATTR_EXIT_INSTR_OFFSETS
	.align		4
        /*0058*/ 	.byte	0x04, 0x1c
        /*005a*/ 	.short	(.L_29 - .L_28)


	//   ....[0]....
.L_28:
        /*005c*/ 	.word	0x000001d0


	//----- nvinfo : EIATTR_CBANK_PARAM_SIZE
	.align		4
.L_29:
        /*0060*/ 	.byte	0x03, 0x19
        /*0062*/ 	.short	0x0020


	//----- nvinfo : EIATTR_PARAM_CBANK
	.align		4
        /*0064*/ 	.byte	0x04, 0x0a
        /*0066*/ 	.short	(.L_31 - .L_30)
	.align		4
.L_30:
        /*0068*/ 	.word	index@(.nv.constant0._Z25fma_latency_no_interleavePfPyS0_Pi)
        /*006c*/ 	.short	0x0380
        /*006e*/ 	.short	0x0020


	//----- nvinfo : EIATTR_SW_WAR
	.align		4
.L_31:
        /*0070*/ 	.byte	0x04, 0x36
        /*0072*/ 	.short	(.L_33 - .L_32)
.L_32:
        /*0074*/ 	.word	0x00000008
.L_33:


//--------------------- .nv.info._Z23fma_latency_interleavedPfPyS0_Pi --------------------------
	.section	.nv.info._Z23fma_latency_interleavedPfPyS0_Pi,"",@"SHT_CUDA_INFO"
	.sectionflags	@""
	.align	4


	//----- nvinfo : EIATTR_CUDA_API_VERSION
	.align		4
        /*0000*/ 	.byte	0x04, 0x37
        /*0002*/ 	.short	(.L_35 - .L_34)
.L_34:
        /*0004*/ 	.word	0x00000082


	//----- nvinfo : EIATTR_KPARAM_INFO
	.align		4
.L_35:
        /*0008*/ 	.byte	0x04, 0x17
        /*000a*/ 	.short	(.L_37 - .L_36)
.L_36:
        /*000c*/ 	.word	0x00000000
        /*0010*/ 	.short	0x0003
        /*0012*/ 	.short	0x0018
        /*0014*/ 	.byte	0x00, 0xf5, 0x21, 0x00


	//----- nvinfo : EIATTR_KPARAM_INFO
	.align		4
.L_37:
        /*0018*/ 	.byte	0x04, 0x17
        /*001a*/ 	.short	(.L_39 - .L_38)
.L_38:
        /*001c*/ 	.word	0x00000000
        /*0020*/ 	.short	0x0002
        /*0022*/ 	.short	0x0010
        /*0024*/ 	.byte	0x00, 0xf5, 0x21, 0x00


	//----- nvinfo : EIATTR_KPARAM_INFO
	.align		4
.L_39:
        /*0028*/ 	.byte	0x04, 0x17
        /*002a*/ 	.short	(.L_41 - .L_40)
.L_40:
        /*002c*/ 	.word	0x00000000
        /*0030*/ 	.short	0x0001
        /*0032*/ 	.short	0x0008
        /*0034*/ 	.byte	0x00, 0xf5, 0x21, 0x00


	//----- nvinfo : EIATTR_KPARAM_INFO
	.align		4
.L_41:
        /*0038*/ 	.byte	0x04, 0x17
        /*003a*/ 	.short	(.L_43 - .L_42)
.L_42:
        /*003c*/ 	.word	0x00000000
        /*0040*/ 	.short	0x0000
        /*0042*/ 	.short	0x0000
        /*0044*/ 	.byte	0x00, 0xf5, 0x21, 0x00


	//----- nvinfo : EIATTR_SPARSE_MMA_MASK
	.align		4
.L_43:
        /*0048*/ 	.byte	0x03, 0x50
        /*004a*/ 	.short	0x0000


	//----- nvinfo : EIATTR_MAXREG_COUNT
	.align		4
        /*004c*/ 	.byte	0x03, 0x1b
        /*004e*/ 	.short	0x00ff


	//----- nvinfo : EIATTR_MERCURY_ISA_VERSION
	.align		4
        /*0050*/ 	.byte	0x03, 0x5f
        /*0052*/ 	.short	0x0101


	//----- nvinfo : EIATTR_VRC_CTA_INIT_COUNT
	.align		4
        /*0054*/ 	.byte	0x02, 0x4a
	.zero		1
	.zero		1


	//----- nvinfo : EIATTR_EXIT_INSTR_OFFSETS
	.align		4
        /*0058*/ 	.byte	0x04, 0x1c
        /*005a*/ 	.short	(.L_45 - .L_44)


	//   ....[0]....
.L_44:
        /*005c*/ 	.word	0x000001d0


	//----- nvinfo : EIATTR_CBANK_PARAM_SIZE
	.align		4
.L_45:
        /*0060*/ 	.byte	0x03, 0x19
        /*0062*/ 	.short	0x0020


	//----- nvinfo : EIATTR_PARAM_CBANK
	.align		4
        /*0064*/ 	.byte	0x04, 0x0a
        /*0066*/ 	.short	(.L_47 - .L_46)
	.align		4
.L_46:
        /*0068*/ 	.word	index@(.nv.constant0._Z23fma_latency_interleavedPfPyS0_Pi)
        /*006c*/ 	.short	0x0380
        /*006e*/ 	.short	0x0020


	//----- nvinfo : EIATTR_SW_WAR
	.align		4
.L_47:
        /*0070*/ 	.byte	0x04, 0x36
        /*0072*/ 	.short	(.L_49 - .L_48)
.L_48:
        /*0074*/ 	.word	0x00000008
.L_49:


//--------------------- .nv.info._Z11fma_latencyPfPyS0_Pi --------------------------
	.section	.nv.info._Z11fma_latencyPfPyS0_Pi,"",@"SHT_CUDA_INFO"
	.sectionflags	@""
	.align	4


	//----- nvinfo : EIATTR_CUDA_API_VERSION
	.align		4
        /*0000*/ 	.byte	0x04, 0x37
        /*0002*/ 	.short	(.L_51 - .L_50)
.L_50:
        /*0004*/ 	.word	0x00000082


	//----- nvinfo : EIATTR_KPARAM_INFO
	.align		4
.L_51:
        /*0008*/ 	.byte	0x04, 0x17
        /*000a*/ 	.short	(.L_53 - .L_52)
.L_52:
        /*000c*/ 	.word	0x00000000
        /*0010*/ 	.short	0x0003
        /*0012*/ 	.short	0x0018
        /*0014*/ 	.byte	0x00, 0xf5, 0x21, 0x00


	//----- nvinfo : EIATTR_KPARAM_INFO
	.align		4
.L_53:
        /*0018*/ 	.byte	0x04, 0x17
        /*001a*/ 	.short	(.L_55 - .L_54)
.L_54:
        /*001c*/ 	.word	0x00000000
        /*0020*/ 	.short	0x0002
        /*0022*/ 	.short	0x0010
        /*0024*/ 	.byte	0x00, 0xf5, 0x21, 0x00


	//----- nvinfo : EIATTR_KPARAM_INFO
	.align		4
.L_55:
        /*0028*/ 	.byte	0x04, 0x17
        /*002a*/ 	.short	(.L_57 - .L_56)
.L_56:
        /*002c*/ 	.word	0x00000000
        /*0030*/ 	.short	0x0001
        /*0032*/ 	.short	0x0008
        /*0034*/ 	.byte	0x00, 0xf5, 0x21, 0x00


	//----- nvinfo : EIATTR_KPARAM_INFO
	.align		4
.L_57:
        /*0038*/ 	.byte	0x04, 0x17
        /*003a*/ 	.short	(.L_59 - .L_58)
.L_58:
        /*003c*/ 	.word	0x00000000
        /*0040*/ 	.short	0x0000
        /*0042*/ 	.short	0x0000
        /*0044*/ 	.byte	0x00, 0xf5, 0x21, 0x00


	//----- nvinfo : EIATTR_SPARSE_MMA_MASK
	.align		4
.L_59:
        /*0048*/ 	.byte	0x03, 0x50
        /*004a*/ 	.short	0x0000


	//----- nvinfo : EIATTR_MAXREG_COUNT
	.align		4
        /*004c*/ 	.byte	0x03, 0x1b
        /*004e*/ 	.short	0x00ff


	//----- nvinfo : EIATTR_MERCURY_ISA_VERSION
	.align		4
        /*0050*/ 	.byte	0x03, 0x5f
        /*0052*/ 	.short	0x0101


	//----- nvinfo : EIATTR_VRC_CTA_INIT_COUNT
	.align		4
        /*0054*/ 	.byte	0x02, 0x4a
	.zero		1
	.zero		1


	//----- nvinfo : EIATTR_EXIT_INSTR_OFFSETS
	.align		4
        /*0058*/ 	.byte	0x04, 0x1c
        /*005a*/ 	.short	(.L_61 - .L_60)


	//   ....[0]....
.L_60:
        /*005c*/ 	.word	0x00000260


	//----- nvinfo : EIATTR_CBANK_PARAM_SIZE
	.align		4
.L_61:
        /*0060*/ 	.byte	0x03, 0x19
        /*0062*/ 	.short	0x0020


	//----- nvinfo : EIATTR_PARAM_CBANK
	.align		4
        /*0064*/ 	.byte	0x04, 0x0a
        /*0066*/ 	.short	(.L_63 - .L_62)
	.align		4
.L_62:
        /*0068*/ 	.word	index@(.nv.constant0._Z11fma_latencyPfPyS0_Pi)
        /*006c*/ 	.short	0x0380
        /*006e*/ 	.short	0x0020


	//----- nvinfo : EIATTR_SW_WAR
	.align		4
.L_63:
        /*0070*/ 	.byte	0x04, 0x36
        /*0072*/ 	.short	(.L_65 - .L_64)
.L_64:
        /*0074*/ 	.word	0x00000008
.L_65:


//--------------------- .nv.callgraph             --------------------------
	.section	.nv.callgraph,"",@"SHT_CUDA_CALLGRAPH"
	.align	4
	.sectionentsize	8
	.align		4
        /*0000*/ 	.word	0x00000000
	.align		4
        /*0004*/ 	.word	0xffffffff
	.align		4
        /*0008*/ 	.word	0x00000000
	.align		4
        /*000c*/ 	.word	0xfffffffe
	.align		4
        /*0010*/ 	.word	0x00000000
	.align		4
        /*0014*/ 	.word	0xfffffffd
	.align		4
        /*0018*/ 	.word	0x00000000
	.align		4
        /*001c*/ 	.word	0xfffffffc


//--------------------- .text._Z25fma_latency_no_interleavePfPyS0_Pi --------------------------
	.section	.text._Z25fma_latency_no_interleavePfPyS0_Pi,"ax",@progbits
	.align	128
        .global         _Z25fma_latency_no_interleavePfPyS0_Pi
        .type           _Z25fma_latency_no_interleavePfPyS0_Pi,@function
        .size           _Z25fma_latency_no_interleavePfPyS0_Pi,(.L_x_3 - _Z25fma_latency_no_interleavePfPyS0_Pi)
        .other          _Z25fma_latency_no_interleavePfPyS0_Pi,@"STO_CUDA_ENTRY STV_DEFAULT"
_Z25fma_latency_no_interleavePfPyS0_Pi:
.text._Z25fma_latency_no_interleavePfPyS0_Pi:
[----:B------:R-:W-:Y:S08]  /*0000*/  LDC R1, c[0x0][0x37c] ;  /* 0x0000df00ff017b82 */ /* 0x000ff00000000800 */
[----:B------:R-:W0:Y:S01]  /*0010*/  LDC.64 R6, c[0x0][0x380] ;  /* 0x0000e000ff067b82 */ /* 0x000e220000000a00 */
[----:B------:R-:W0:Y:S02]  /*0020*/  LDCU.64 UR4, c[0x0][0x358] ;  /* 0x00006b00ff0477ac */ /* 0x000e240008000a00 */
[----:B0-----:R-:W2:Y:S01]  /*0030*/  LDG.E R0, desc[UR4][R6.64] ;  /* 0x0000000406007981 */ /* 0x001ea2000c1e1900 */
[----:B------:R-:W-:Y:S06]  /*0040*/  MEMBAR.SC.GPU ;  /* 0x0000000000007992 */ /* 0x000fec0000002000 */
[----:B------:R-:W-:-:S00]  /*0050*/  ERRBAR ;  /* 0x00000000000079ab */ /* 0x000fc00000000000 */
[----:B------:R-:W-:Y:S06]  /*0060*/  CGAERRBAR ;  /* 0x00000000000075ab */ /* 0x000fec0000000000 */
[----:B------:R-:W-:Y:S01]  /*0070*/  CCTL.IVALL ;  /* 0x00000000ff00798f */ /* 0x000fe20002000000 */
[----:B------:R-:W-:Y:S01]  /*0080*/  CS2R R4, SR_CLOCKLO ;  /* 0x0000000000047805 */ /* 0x000fe20000015000 */
[----:B--2---:R-:W-:-:S04]  /*0090*/  FFMA R2, R0, 4, RZ ;  /* 0x4080000000027823 */ /* 0x004fc800000000ff */
[----:B------:R-:W-:-:S04]  /*00a0*/  FFMA R2, R2, 4, RZ ;  /* 0x4080000002027823 */ /* 0x000fc800000000ff */
[----:B------:R-:W-:-:S04]  /*00b0*/  FFMA R2, R2, 4, RZ ;  /* 0x4080000002027823 */ /* 0x000fc800000000ff */
[----:B------:R-:W-:-:S04]  /*00c0*/  FFMA R2, R2, 4, RZ ;  /* 0x4080000002027823 */ /* 0x000fc800000000ff */
[----:B------:R-:W-:-:S04]  /*00d0*/  FFMA R2, R2, 4, RZ ;  /* 0x4080000002027823 */ /* 0x000fc800000000ff */
[----:B------:R-:W-:-:S04]  /*00e0*/  FFMA R2, R2, 4, RZ ;  /* 0x4080000002027823 */ /* 0x000fc800000000ff */
[----:B------:R-:W-:-:S04]  /*00f0*/  FFMA R2, R2, 4, RZ ;  /* 0x4080000002027823 */ /* 0x000fc800000000ff */
[----:B------:R-:W-:-:S04]  /*0100*/  FFMA R2, R2, 4, RZ ;  /* 0x4080000002027823 */ /* 0x000fc800000000ff */
[----:B------:R-:W-:-:S04]  /*0110*/  FFMA R3, R2, 4, RZ ;  /* 0x4080000002037823 */ /* 0x000fc800000000ff */
[----:B------:R-:W-:Y:S01]  /*0120*/  FFMA R0, R3, 4, R0 ;  /* 0x4080000003007823 */ /* 0x000fe20000000000 */
[----:B------:R-:W-:Y:S01]  /*0130*/  CS2R R12, SR_CLOCKLO ;  /* 0x00000000000c7805 */ /* 0x000fe20000015000 */
[----:B------:R-:W0:Y:S02]  /*0140*/  LDC.64 R2, c[0x0][0x388] ;  /* 0x0000e200ff027b82 */ /* 0x000e240000000a00 */
[----:B------:R-:W-:Y:S01]  /*0150*/  FADD R15, R0, R0 ;  /* 0x00000000000f7221 */ /* 0x000fe20000000000 */
[----:B------:R-:W-:-:S04]  /*0160*/  HFMA2 R17, -RZ, RZ, 0, 1.1920928955078125e-06 ;  /* 0x00000014ff117431 */ /* 0x000fc800000001ff */
[----:B------:R-:W-:Y:S01]  /*0170*/  STG.E desc[UR4][R6.64], R15 ;  /* 0x0000000f06007986 */ /* 0x000fe2000c101904 */
[----:B------:R-:W1:Y:S08]  /*0180*/  LDC.64 R8, c[0x0][0x390] ;  /* 0x0000e400ff087b82 */ /* 0x000e700000000a00 */
[----:B------:R-:W2:Y:S01]  /*0190*/  LDC.64 R10, c[0x0][0x398] ;  /* 0x0000e600ff0a7b82 */ /* 0x000ea20000000a00 */
[----:B0-----:R-:W-:Y:S04]  /*01a0*/  STG.E.64 desc[UR4][R2.64], R4 ;  /* 0x0000000402007986 */ /* 0x001fe8000c101b04 */
[----:B-1----:R-:W-:Y:S04]  /*01b0*/  STG.E.64 desc[UR4][R8.64], R12 ;  /* 0x0000000c08007986 */ /* 0x002fe8000c101b04 */
[----:B--2---:R-:W-:Y:S01]  /*01c0*/  STG.E desc[UR4][R10.64], R17 ;  /* 0x000000110a007986 */ /* 0x004fe2000c101904 */
[----:B------:R-:W-:Y:S05]  /*01d0*/  EXIT ;  /* 0x000000000000794d */ /* 0x000fea0003800000 */
.L_x_0:
[----:B------:R-:W-:-:S00]  /*01e0*/  BRA `(.L_x_0) ;  /* 0xfffffffc00fc7947 */ /* 0x000fc0000383ffff */
[----:B------:R-:W-:-:S00]  /*01f0*/  NOP ;  /* 0x0000000000007918 */ /* 0x000fc00000000000 */
        /* <DEDUP_REMOVED lines=8> */
.L_x_3:


//--------------------- .text._Z23fma_latency_interleavedPfPyS0_Pi --------------------------
	.section	.text._Z23fma_latency_interleavedPfPyS0_Pi,"ax",@progbits
	.align	128
        .global         _Z23fma_latency_interleavedPfPyS0_Pi
        .type           _Z23fma_latency_interleavedPfPyS0_Pi,@function
        .size           _Z23fma_latency_interleavedPfPyS0_Pi,(.L_x_4 - _Z23fma_latency_interleavedPfPyS0_Pi)
        .other          _Z23fma_latency_interleavedPfPyS0_Pi,@"STO_CUDA_ENTRY STV_DEFAULT"
_Z23fma_latency_interleavedPfPyS0_Pi:
.text._Z23fma_latency_interleavedPfPyS0_Pi:
        /* <DEDUP_REMOVED lines=30> */
.L_x_1:
        /* <DEDUP_REMOVED lines=10> */
.L_x_4:


//--------------------- .text._Z11fma_latencyPfPyS0_Pi --------------------------
	.section	.text._Z11fma_latencyPfPyS0_Pi,"ax",@progbits
	.align	128
        .global         _Z11fma_latencyPfPyS0_Pi
        .type           _Z11fma_latencyPfPyS0_Pi,@function
        .size           _Z11fma_latencyPfPyS0_Pi,(.L_x_5 - _Z11fma_latencyPfPyS0_Pi)
        .other          _Z11fma_latencyPfPyS0_Pi,@"STO_CUDA_ENTRY STV_DEFAULT"
_Z11fma_latencyPfPyS0_Pi:
.text._Z11fma_latencyPfPyS0_Pi:
        /* <DEDUP_REMOVED lines=30> */
[----:B------:R-:W0:Y:S01]  /*01e0*/  LDC.64 R2, c[0x0][0x388] ;  /* 0x0000e200ff027b82 */ /* 0x000e220000000a00 */
[----:B------:R-:W-:Y:S02]  /*01f0*/  HFMA2 R17, -RZ, RZ, 0, 1.1920928955078125e-06 ;  /* 0x00000014ff117431 */ /* 0x000fe400000001ff */
[----:B------:R-:W-:Y:S05]  /*0200*/  STG.E desc[UR4][R4.64], R15 ;  /* 0x0000000f04007986 */ /* 0x000fea000c101904 */
[----:B------:R-:W1:Y:S08]  /*0210*/  LDC.64 R8, c[0x0][0x390] ;  /* 0x0000e400ff087b82 */ /* 0x000e700000000a00 */
[----:B------:R-:W2:Y:S01]  /*0220*/  LDC.64 R10, c[0x0][0x398] ;  /* 0x0000e600ff0a7b82 */ /* 0x000ea20000000a00 */
[----:B0-----:R-:W-:Y:S04]  /*0230*/  STG.E.64 desc[UR4][R2.64], R6 ;  /* 0x0000000602007986 */ /* 0x001fe8000c101b04 */
[----:B-1----:R-:W-:Y:S04]  /*0240*/  STG.E.64 desc[UR4][R8.64], R12 ;  /* 0x0000000c08007986 */ /* 0x002fe8000c101b04 */
[----:B--2---:R-:W-:Y:S01]  /*0250*/  STG.E desc[UR4][R10.64], R17 ;  /* 0x000000110a007986 */ /* 0x004fe2000c101904 */
[----:B------:R-:W-:Y:S05]  /*0260*/  EXIT ;  /* 0x000000000000794d */ /* 0x000fea0003800000 */
.L_x_2:
        /* <DEDUP_REMOVED lines=9> */
.L_x_5:


//--------------------- .nv.shared.reserved.0     --------------------------
	.section	.nv.shared.reserved.0,"aw",@nobits
	.weak		__nv_reservedSMEM_offset_0_alias
	.size		__nv_reservedSMEM_offset_0_alias, 0, 64
	.other		__nv_reservedSMEM_offset_0_alias,@"STO_CUDA_RESERVED_SHARED STV_DEFAULT"
__nv_reservedSMEM_offset_0_alias:
	.zero		0
	.zero		64


//--------------------- .nv.constant0._Z25fma_latency_no_interleavePfPyS0_Pi --------------------------
	.section	.nv.constant0._Z25fma_latency_no_interleavePfPyS0_Pi,"a",@progbits
	.sectionflags	@""
	.align	4
.nv.constant0._Z25fma_latency_no_interleavePfPyS0_Pi:
	.zero		928


//--------------------- .nv.constant0._Z23fma_latency_interleavedPfPyS0_Pi --------------------------
	.section	.nv.constant0._Z23fma_latency_interleavedPfPyS0_Pi,"a",@progbits
	.sectionflags	@""
	.align	4
.nv.constant0._Z23fma_latency_interleavedPfPyS0_Pi:
	.zero		928


//--------------------- .nv.constant0._Z11fma_latencyPfPyS0_Pi --------------------------
	.section	.nv.constant0._Z11fma_latencyPfPyS0_Pi,"a",@progbits
	.sectionflags	@""
	.align	4
.nv.constant0._Z11fma_latencyPfPyS0_Pi:
	.zero		928


//--------------------- SYMBOLS --------------------------

	.type		.nv.reservedSmem.offset0,@object
	.size		.nv.reservedSmem.offset0,0x4
